//
// Generated by NVIDIA NVVM Compiler
//
// Compiler Build ID: CL-36424714
// Cuda compilation tools, release 13.0, V13.0.88
// Based on NVVM 20.0.0
//

.version 9.0
.target sm_100
.address_size 64

	// .globl	_Z17multiplica_matrizPiS_S_

.visible .entry _Z17multiplica_matrizPiS_S_(
	.param .u64 .ptr .align 1 _Z17multiplica_matrizPiS_S__param_0,
	.param .u64 .ptr .align 1 _Z17multiplica_matrizPiS_S__param_1,
	.param .u64 .ptr .align 1 _Z17multiplica_matrizPiS_S__param_2
)
{
	.reg .pred 	%p<4>;
	.reg .b32 	%r<24>;
	.reg .b64 	%rd<15>;

	ld.param.u64 	%rd2, [_Z17multiplica_matrizPiS_S__param_0];
	ld.param.u64 	%rd3, [_Z17multiplica_matrizPiS_S__param_1];
	ld.param.u64 	%rd4, [_Z17multiplica_matrizPiS_S__param_2];
	cvta.to.global.u64 	%rd1, %rd4;
	mov.u32 	%r3, %ctaid.x;
	mov.u32 	%r4, %ntid.x;
	mov.u32 	%r5, %tid.x;
	mad.lo.s32 	%r1, %r3, %r4, %r5;
	mov.u32 	%r6, %ctaid.y;
	mov.u32 	%r7, %ntid.y;
	mov.u32 	%r8, %tid.y;
	mad.lo.s32 	%r9, %r6, %r7, %r8;
	mad.lo.s32 	%r10, %r1, 3, %r9;
	mul.wide.s32 	%rd5, %r10, 4;
	add.s64 	%rd6, %rd1, %rd5;
	mov.b32 	%r11, 0;
	st.global.u32 	[%rd6], %r11;
	setp.gt.s32 	%p1, %r1, 2;
	setp.gt.u32 	%p2, %r9, 2;
	or.pred  	%p3, %p1, %p2;
	@%p3 bra 	$L__BB0_2;
	cvta.to.global.u64 	%rd7, %rd2;
	cvta.to.global.u64 	%rd8, %rd3;
	mul.lo.s32 	%r12, %r9, 3;
	add.s32 	%r13, %r12, %r1;
	mul.wide.s32 	%rd9, %r13, 4;
	add.s64 	%rd10, %rd1, %rd9;
	ld.global.u32 	%r14, [%rd10];
	mul.wide.u32 	%rd11, %r12, 4;
	add.s64 	%rd12, %rd7, %rd11;
	ld.global.u32 	%r15, [%rd12];
	mul.wide.s32 	%rd13, %r1, 4;
	add.s64 	%rd14, %rd8, %rd13;
	ld.global.u32 	%r16, [%rd14];
	mad.lo.s32 	%r17, %r16, %r15, %r14;
	st.global.u32 	[%rd10], %r17;
	ld.global.u32 	%r18, [%rd12+4];
	ld.global.u32 	%r19, [%rd14+12];
	mad.lo.s32 	%r20, %r19, %r18, %r17;
	st.global.u32 	[%rd10], %r20;
	ld.global.u32 	%r21, [%rd12+8];
	ld.global.u32 	%r22, [%rd14+24];
	mad.lo.s32 	%r23, %r22, %r21, %r20;
	st.global.u32 	[%rd10], %r23;
$L__BB0_2:
	ret;

}


// ===== COMPILED SASS (sm_100) =====

	.target	sm_100

	.elftype	@"ET_EXEC"


//--------------------- .note.nv.tkinfo           --------------------------
	.section	.note.nv.tkinfo,"",@"SHT_NOTE"
	.sectionflags	@"SHF_NOTE_NV_TKINFO"
	.tkinfo
        /*0018*/ 	.word	0x00000002
        /*0030*/ 	.string	""
        /*0030*/ 	.string	"ptxas"
        /*0030*/ 	.string	"Cuda compilation tools, release 13.0, V13.0.88"
        /*0030*/ 	.string	"Build cuda_13.0.r13.0/compiler.36424714_0"
        /*0030*/ 	.string	"-arch sm_100 -m 64 "



//--------------------- .note.nv.cuinfo           --------------------------
	.section	.note.nv.cuinfo,"",@"SHT_NOTE"
	.sectionflags	@"SHF_NOTE_NV_CUINFO"
        /*0018*/ 	.short	0x0002
        /*001a*/ 	.short	0x0064
        /*001c*/ 	.short	0x0082
	.zero		2


//--------------------- .nv.info                  --------------------------
	.section	.nv.info,"",@"SHT_CUDA_INFO"
	.align	4


	//----- nvinfo : EIATTR_REGCOUNT
	.align		4
        /*0000*/ 	.byte	0x04, 0x2f
        /*0002*/ 	.short	(.L_1 - .L_0)
	.align		4
.L_0:
        /*0004*/ 	.word	index@(_Z17multiplica_matrizPiS_S_)
        /*0008*/ 	.word	0x00000010


	//----- nvinfo : EIATTR_FRAME_SIZE
	.align		4
.L_1:
        /*000c*/ 	.byte	0x04, 0x11
        /*000e*/ 	.short	(.L_3 - .L_2)
	.align		4
.L_2:
        /*0010*/ 	.word	index@(_Z17multiplica_matrizPiS_S_)
        /*0014*/ 	.word	0x00000000


	//----- nvinfo : EIATTR_MIN_STACK_SIZE
	.align		4
.L_3:
        /*0018*/ 	.byte	0x04, 0x12
        /*001a*/ 	.short	(.L_5 - .L_4)
	.align		4
.L_4:
        /*001c*/ 	.word	index@(_Z17multiplica_matrizPiS_S_)
        /*0020*/ 	.word	0x00000000
.L_5:


//--------------------- .nv.compat                --------------------------
	.section	.nv.compat,"",@"SHT_CUDA_COMPAT_INFO"
	.align	4
        /*0000*/ 	.byte	0x02, 0x09, 0x00, 0x00, 0x02, 0x02, 0x01, 0x00, 0x02, 0x05, 0x05, 0x00, 0x03, 0x07, 0x01, 0x01
        /*0010*/ 	.byte	0x02, 0x03, 0x00, 0x00, 0x02, 0x06, 0x01, 0x00, 0x04, 0x0b, 0x08, 0x00, 0x09, 0x00, 0x00, 0x00
        /*0020*/ 	.byte	0x00, 0x00, 0x00, 0x00


//--------------------- .nv.info._Z17multiplica_matrizPiS_S_ --------------------------
	.section	.nv.info._Z17multiplica_matrizPiS_S_,"",@"SHT_CUDA_INFO"
	.sectionflags	@""
	.align	4


	//----- nvinfo : EIATTR_CUDA_API_VERSION
	.align		4
        /*0000*/ 	.byte	0x04, 0x37
        /*0002*/ 	.short	(.L_7 - .L_6)
.L_6:
        /*0004*/ 	.word	0x00000082


	//----- nvinfo : EIATTR_KPARAM_INFO
	.align		4
.L_7:
        /*0008*/ 	.byte	0x04, 0x17
        /*000a*/ 	.short	(.L_9 - .L_8)
.L_8:
        /*000c*/ 	.word	0x00000000
        /*0010*/ 	.short	0x0002
        /*0012*/ 	.short	0x0010
        /*0014*/ 	.byte	0x00, 0xf5, 0x21, 0x00


	//----- nvinfo : EIATTR_KPARAM_INFO
	.align		4
.L_9:
        /*0018*/ 	.byte	0x04, 0x17
        /*001a*/ 	.short	(.L_11 - .L_10)
.L_10:
        /*001c*/ 	.word	0x00000000
        /*0020*/ 	.short	0x0001
        /*0022*/ 	.short	0x0008
        /*0024*/ 	.byte	0x00, 0xf5, 0x21, 0x00


	//----- nvinfo : EIATTR_KPARAM_INFO
	.align		4
.L_11:
        /*0028*/ 	.byte	0x04, 0x17
        /*002a*/ 	.short	(.L_13 - .L_12)
.L_12:
        /*002c*/ 	.word	0x00000000
        /*0030*/ 	.short	0x0000
        /*0032*/ 	.short	0x0000
        /*0034*/ 	.byte	0x00, 0xf5, 0x21, 0x00


	//----- nvinfo : EIATTR_SPARSE_MMA_MASK
	.align		4
.L_13:
        /*0038*/ 	.byte	0x03, 0x50
        /*003a*/ 	.short	0x0000


	//----- nvinfo : EIATTR_MAXREG_COUNT
	.align		4
        /*003c*/ 	.byte	0x03, 0x1b
        /*003e*/ 	.short	0x00ff


	//----- nvinfo : EIATTR_MERCURY_ISA_VERSION
	.align		4
        /*0040*/ 	.byte	0x03, 0x5f
        /*0042*/ 	.short	0x0101


	//----- nvinfo : EIATTR_VRC_CTA_INIT_COUNT
	.align		4
        /*0044*/ 	.byte	0x02, 0x4a
	.zero		1
	.zero		1


	//----- nvinfo : EIATTR_EXIT_INSTR_OFFSETS
	.align		4
        /*0048*/ 	.byte	0x04, 0x1c
        /*004a*/ 	.short	(.L_15 - .L_14)


	//   ....[0]....
.L_14:
        /*004c*/ 	.word	0x00000100


	//   ....[1]....
        /*0050*/ 	.word	0x00000250


	//----- nvinfo : EIATTR_CBANK_PARAM_SIZE
	.align		4
.L_15:
        /*0054*/ 	.byte	0x03, 0x19
        /*0056*/ 	.short	0x0018


	//----- nvinfo : EIATTR_PARAM_CBANK
	.align		4
        /*0058*/ 	.byte	0x04, 0x0a
        /*005a*/ 	.short	(.L_17 - .L_16)
	.align		4
.L_16:
        /*005c*/ 	.word	index@(.nv.constant0._Z17multiplica_matrizPiS_S_)
        /*0060*/ 	.short	0x0380
        /*0062*/ 	.short	0x0018


	//----- nvinfo : EIATTR_SW_WAR
	.align		4
.L_17:
        /*0064*/ 	.byte	0x04, 0x36
        /*0066*/ 	.short	(.L_19 - .L_18)
.L_18:
        /*0068*/ 	.word	0x00000008
.L_19:


//--------------------- .nv.callgraph             --------------------------
	.section	.nv.callgraph,"",@"SHT_CUDA_CALLGRAPH"
	.align	4
	.sectionentsize	8
	.align		4
        /*0000*/ 	.word	0x00000000
	.align		4
        /*0004*/ 	.word	0xffffffff
	.align		4
        /*0008*/ 	.word	0x00000000
	.align		4
        /*000c*/ 	.word	0xfffffffe
	.align		4
        /*0010*/ 	.word	0x00000000
	.align		4
        /*0014*/ 	.word	0xfffffffd
	.align		4
        /*0018*/ 	.word	0x00000000
	.align		4
        /*001c*/ 	.word	0xfffffffc


//--------------------- .text._Z17multiplica_matrizPiS_S_ --------------------------
	.section	.text._Z17multiplica_matrizPiS_S_,"ax",@progbits
	.align	128
        .global         _Z17multiplica_matrizPiS_S_
        .type           _Z17multiplica_matrizPiS_S_,@function
        .size           _Z17multiplica_matrizPiS_S_,(.L_x_1 - _Z17multiplica_matrizPiS_S_)
        .other          _Z17multiplica_matrizPiS_S_,@"STO_CUDA_ENTRY STV_DEFAULT"
_Z17multiplica_matrizPiS_S_:
.text._Z17multiplica_matrizPiS_S_:
[----:B------:R-:W-:Y:S01]  /*0000*/  LDC R1, c[0x0][0x37c] ;  /* 0x0000df00ff017b82 */ /* 0x000fe20000000800 */
[----:B------:R-:W0:Y:S07]  /*0010*/  S2R R5, SR_TID.Y ;  /* 0x0000000000057919 */ /* 0x000e2e0000002200 */
[----:B------:R-:W1:Y:S01]  /*0020*/  LDC R9, c[0x0][0x360] ;  /* 0x0000d800ff097b82 */ /* 0x000e620000000800 */
[----:B------:R-:W2:Y:S01]  /*0030*/  LDCU.64 UR4, c[0x0][0x358] ;  /* 0x00006b00ff0477ac */ /* 0x000ea20008000a00 */
[----:B------:R-:W1:Y:S06]  /*0040*/  S2R R4, SR_TID.X ;  /* 0x0000000000047919 */ /* 0x000e6c0000002100 */
[----:B------:R-:W0:Y:S08]  /*0050*/  S2UR UR7, SR_CTAID.Y ;  /* 0x00000000000779c3 */ /* 0x000e300000002600 */
[----:B------:R-:W0:Y:S08]  /*0060*/  LDC R0, c[0x0][0x364] ;  /* 0x0000d900ff007b82 */ /* 0x000e300000000800 */
[----:B------:R-:W1:Y:S08]  /*0070*/  S2UR UR6, SR_CTAID.X ;  /* 0x00000000000679c3 */ /* 0x000e700000002500 */
[----:B------:R-:W3:Y:S01]  /*0080*/  LDC.64 R2, c[0x0][0x390] ;  /* 0x0000e400ff027b82 */ /* 0x000ee20000000a00 */
[----:B0-----:R-:W-:-:S05]  /*0090*/  IMAD R0, R0, UR7, R5 ;  /* 0x0000000700007c24 */ /* 0x001fca000f8e0205 */
[----:B------:R-:W-:Y:S01]  /*00a0*/  ISETP.GT.U32.AND P0, PT, R0, 0x2, PT ;  /* 0x000000020000780c */ /* 0x000fe20003f04070 */
[----:B-1----:R-:W-:-:S04]  /*00b0*/  IMAD R9, R9, UR6, R4 ;  /* 0x0000000609097c24 */ /* 0x002fc8000f8e0204 */
[C---:B------:R-:W-:Y:S01]  /*00c0*/  IMAD R5, R9.reuse, 0x3, R0 ;  /* 0x0000000309057824 */ /* 0x040fe200078e0200 */
[----:B------:R-:W-:-:S03]  /*00d0*/  ISETP.GT.OR P0, PT, R9, 0x2, P0 ;  /* 0x000000020900780c */ /* 0x000fc60000704670 */
[----:B---3--:R-:W-:-:S05]  /*00e0*/  IMAD.WIDE R4, R5, 0x4, R2 ;  /* 0x0000000405047825 */ /* 0x008fca00078e0202 */
[----:B--2---:R0:W-:Y:S05]  /*00f0*/  STG.E desc[UR4][R4.64], RZ ;  /* 0x000000ff04007986 */ /* 0x0041ea000c101904 */
[----:B------:R-:W-:Y:S05]  /*0100*/  @P0 EXIT ;  /* 0x000000000000094d */ /* 0x000fea0003800000 */
[----:B0-----:R-:W0:Y:S01]  /*0110*/  LDC.64 R4, c[0x0][0x380] ;  /* 0x0000e000ff047b82 */ /* 0x001e220000000a00 */
[----:B------:R-:W-:-:S04]  /*0120*/  LEA R0, R0, R0, 0x1 ;  /* 0x0000000000007211 */ /* 0x000fc800078e08ff */
[----:B------:R-:W-:-:S03]  /*0130*/  IADD3 R11, PT, PT, R9, R0, RZ ;  /* 0x00000000090b7210 */ /* 0x000fc60007ffe0ff */
[----:B------:R-:W1:Y:S02]  /*0140*/  LDC.64 R6, c[0x0][0x388] ;  /* 0x0000e200ff067b82 */ /* 0x000e640000000a00 */
[----:B------:R-:W-:-:S04]  /*0150*/  IMAD.WIDE R2, R11, 0x4, R2 ;  /* 0x000000040b027825 */ /* 0x000fc800078e0202 */
[----:B0-----:R-:W-:Y:S02]  /*0160*/  IMAD.WIDE.U32 R4, R0, 0x4, R4 ;  /* 0x0000000400047825 */ /* 0x001fe400078e0004 */
[----:B------:R-:W2:Y:S02]  /*0170*/  LDG.E R0, desc[UR4][R2.64] ;  /* 0x0000000402007981 */ /* 0x000ea4000c1e1900 */
[----:B-1----:R-:W-:Y:S02]  /*0180*/  IMAD.WIDE R6, R9, 0x4, R6 ;  /* 0x0000000409067825 */ /* 0x002fe400078e0206 */
[----:B------:R-:W2:Y:S04]  /*0190*/  LDG.E R9, desc[UR4][R4.64] ;  /* 0x0000000404097981 */ /* 0x000ea8000c1e1900 */
[----:B------:R-:W2:Y:S02]  /*01a0*/  LDG.E R8, desc[UR4][R6.64] ;  /* 0x0000000406087981 */ /* 0x000ea4000c1e1900 */
[----:B--2---:R-:W-:-:S05]  /*01b0*/  IMAD R9, R9, R8, R0 ;  /* 0x0000000809097224 */ /* 0x004fca00078e0200 */
[----:B------:R-:W-:Y:S04]  /*01c0*/  STG.E desc[UR4][R2.64], R9 ;  /* 0x0000000902007986 */ /* 0x000fe8000c101904 */
[----:B------:R-:W2:Y:S04]  /*01d0*/  LDG.E R0, desc[UR4][R4.64+0x4] ;  /* 0x0000040404007981 */ /* 0x000ea8000c1e1900 */
[----:B------:R-:W2:Y:S02]  /*01e0*/  LDG.E R8, desc[UR4][R6.64+0xc] ;  /* 0x00000c0406087981 */ /* 0x000ea4000c1e1900 */
[----:B--2---:R-:W-:-:S05]  /*01f0*/  IMAD R11, R0, R8, R9 ;  /* 0x00000008000b7224 */ /* 0x004fca00078e0209 */
[----:B------:R-:W-:Y:S04]  /*0200*/  STG.E desc[UR4][R2.64], R11 ;  /* 0x0000000b02007986 */ /* 0x000fe8000c101904 */
[----:B------:R-:W2:Y:S04]  /*0210*/  LDG.E R0, desc[UR4][R4.64+0x8] ;  /* 0x0000080404007981 */ /* 0x000ea8000c1e1900 */
[----:B------:R-:W2:Y:S02]  /*0220*/  LDG.E R8, desc[UR4][R6.64+0x18] ;  /* 0x0000180406087981 */ /* 0x000ea4000c1e1900 */
[----:B--2---:R-:W-:-:S05]  /*0230*/  IMAD R13, R0, R8, R11 ;  /* 0x00000008000d7224 */ /* 0x004fca00078e020b */
[----:B------:R-:W-:Y:S01]  /*0240*/  STG.E desc[UR4][R2.64], R13 ;  /* 0x0000000d02007986 */ /* 0x000fe2000c101904 */
[----:B------:R-:W-:Y:S05]  /*0250*/  EXIT ;  /* 0x000000000000794d */ /* 0x000fea0003800000 */
.L_x_0:
[----:B------:R-:W-:-:S00]  /*0260*/  BRA `(.L_x_0) ;  /* 0xfffffffc00fc7947 */ /* 0x000fc0000383ffff */
[----:B------:R-:W-:-:S00]  /*0270*/  NOP ;  /* 0x0000000000007918 */ /* 0x000fc00000000000 */
        /* <DEDUP_REMOVED lines=8> */
.L_x_1:


//--------------------- .nv.shared.reserved.0     --------------------------
	.section	.nv.shared.reserved.0,"aw",@nobits
	.weak		__nv_reservedSMEM_offset_0_alias
	.size		__nv_reservedSMEM_offset_0_alias, 0, 64
	.other		__nv_reservedSMEM_offset_0_alias,@"STO_CUDA_RESERVED_SHARED STV_DEFAULT"
__nv_reservedSMEM_offset_0_alias:
	.zero		0
	.zero		64


//--------------------- .nv.constant0._Z17multiplica_matrizPiS_S_ --------------------------
	.section	.nv.constant0._Z17multiplica_matrizPiS_S_,"a",@progbits
	.sectionflags	@""
	.align	4
.nv.constant0._Z17multiplica_matrizPiS_S_:
	.zero		920


//--------------------- SYMBOLS --------------------------

	.type		.nv.reservedSmem.offset0,@object
	.size		.nv.reservedSmem.offset0,0x4
